//
// Generated by NVIDIA NVVM Compiler
//
// Compiler Build ID: CL-33191640
// Cuda compilation tools, release 12.2, V12.2.140
// Based on NVVM 7.0.1
//

.version 8.2
.target sm_52
.address_size 64

	// .globl	_Z9helloCUDAf
.extern .func  (.param .b32 func_retval0) vprintf
(
	.param .b64 vprintf_param_0,
	.param .b64 vprintf_param_1
)
;
.global .align 1 .b8 $str[23] = {72, 101, 108, 108, 111, 32, 116, 104, 114, 101, 97, 100, 32, 37, 100, 44, 32, 102, 61, 37, 102, 10};

.visible .entry _Z9helloCUDAf(
	.param .f32 _Z9helloCUDAf_param_0
)
{
	.local .align 16 .b8 	__local_depot0[16];
	.reg .b64 	%SP;
	.reg .b64 	%SPL;
	.reg .f32 	%f<2>;
	.reg .b32 	%r<3>;
	.reg .f64 	%fd<2>;
	.reg .b64 	%rd<5>;


	mov.u64 	%SPL, __local_depot0;
	cvta.local.u64 	%SP, %SPL;
	ld.param.f32 	%f1, [_Z9helloCUDAf_param_0];
	add.u64 	%rd1, %SP, 0;
	add.u64 	%rd2, %SPL, 0;
	mov.u32 	%r1, %tid.x;
	cvt.f64.f32 	%fd1, %f1;
	st.local.u32 	[%rd2], %r1;
	st.local.f64 	[%rd2+8], %fd1;
	mov.u64 	%rd3, $str;
	cvta.global.u64 	%rd4, %rd3;
	{ // callseq 0, 0
	.reg .b32 temp_param_reg;
	.param .b64 param0;
	st.param.b64 	[param0+0], %rd4;
	.param .b64 param1;
	st.param.b64 	[param1+0], %rd1;
	.param .b32 retval0;
	call.uni (retval0), 
	vprintf, 
	(
	param0, 
	param1
	);
	ld.param.b32 	%r2, [retval0+0];
	} // callseq 0
	ret;

}



// ===== COMPILED SASS (sm_100) =====

	.target	sm_100

	.elftype	@"ET_EXEC"


//--------------------- .note.nv.tkinfo           --------------------------
	.section	.note.nv.tkinfo,"",@"SHT_NOTE"
	.sectionflags	@"SHF_NOTE_NV_TKINFO"
	.tkinfo
        /*0018*/ 	.word	0x00000002
        /*0030*/ 	.string	""
        /*0030*/ 	.string	"ptxas"
        /*0030*/ 	.string	"Cuda compilation tools, release 13.0, V13.0.88"
        /*0030*/ 	.string	"Build cuda_13.0.r13.0/compiler.36424714_0"
        /*0030*/ 	.string	"-arch sm_100 "



//--------------------- .note.nv.cuinfo           --------------------------
	.section	.note.nv.cuinfo,"",@"SHT_NOTE"
	.sectionflags	@"SHF_NOTE_NV_CUINFO"
        /*0018*/ 	.short	0x0002
        /*001a*/ 	.short	0x0034
        /*001c*/ 	.short	0x0082
	.zero		2


//--------------------- .nv.info                  --------------------------
	.section	.nv.info,"",@"SHT_CUDA_INFO"
	.align	4


	//----- nvinfo : EIATTR_REGCOUNT
	.align		4
        /*0000*/ 	.byte	0x04, 0x2f
        /*0002*/ 	.short	(.L_2 - .L_1)
	.align		4
.L_1:
        /*0004*/ 	.word	index@(_Z9helloCUDAf)
        /*0008*/ 	.word	0x00000018


	//----- nvinfo : EIATTR_FRAME_SIZE
	.align		4
.L_2:
        /*000c*/ 	.byte	0x04, 0x11
        /*000e*/ 	.short	(.L_4 - .L_3)
	.align		4
.L_3:
        /*0010*/ 	.word	index@(_Z9helloCUDAf)
        /*0014*/ 	.word	0x00000010


	//----- nvinfo : EIATTR_MIN_STACK_SIZE
	.align		4
.L_4:
        /*0018*/ 	.byte	0x04, 0x12
        /*001a*/ 	.short	(.L_6 - .L_5)
	.align		4
.L_5:
        /*001c*/ 	.word	index@(_Z9helloCUDAf)
        /*0020*/ 	.word	0x00000010
.L_6:


//--------------------- .nv.compat                --------------------------
	.section	.nv.compat,"",@"SHT_CUDA_COMPAT_INFO"
	.align	4
        /*0000*/ 	.byte	0x02, 0x09, 0x00, 0x00, 0x02, 0x02, 0x01, 0x00, 0x02, 0x05, 0x05, 0x00, 0x03, 0x07, 0x01, 0x01
        /*0010*/ 	.byte	0x02, 0x03, 0x00, 0x00, 0x02, 0x06, 0x01, 0x00, 0x04, 0x0b, 0x08, 0x00, 0x09, 0x00, 0x00, 0x00
        /*0020*/ 	.byte	0x00, 0x00, 0x00, 0x00


//--------------------- .nv.info._Z9helloCUDAf    --------------------------
	.section	.nv.info._Z9helloCUDAf,"",@"SHT_CUDA_INFO"
	.sectionflags	@""
	.align	4


	//----- nvinfo : EIATTR_CUDA_API_VERSION
	.align		4
        /*0000*/ 	.byte	0x04, 0x37
        /*0002*/ 	.short	(.L_8 - .L_7)
.L_7:
        /*0004*/ 	.word	0x00000082


	//----- nvinfo : EIATTR_KPARAM_INFO
	.align		4
.L_8:
        /*0008*/ 	.byte	0x04, 0x17
        /*000a*/ 	.short	(.L_10 - .L_9)
.L_9:
        /*000c*/ 	.word	0x00000000
        /*0010*/ 	.short	0x0000
        /*0012*/ 	.short	0x0000
        /*0014*/ 	.byte	0x00, 0xf0, 0x11, 0x00


	//----- nvinfo : EIATTR_SPARSE_MMA_MASK
	.align		4
.L_10:
        /*0018*/ 	.byte	0x03, 0x50
        /*001a*/ 	.short	0x0000


	//----- nvinfo : EIATTR_MAXREG_COUNT
	.align		4
        /*001c*/ 	.byte	0x03, 0x1b
        /*001e*/ 	.short	0x00ff


	//----- nvinfo : EIATTR_EXTERNS
	.align		4
        /*0020*/ 	.byte	0x04, 0x0f
        /*0022*/ 	.short	(.L_12 - .L_11)


	//   ....[0]....
	.align		4
.L_11:
        /*0024*/ 	.word	index@(vprintf)


	//----- nvinfo : EIATTR_MERCURY_ISA_VERSION
	.align		4
.L_12:
        /*0028*/ 	.byte	0x03, 0x5f
        /*002a*/ 	.short	0x0101


	//----- nvinfo : EIATTR_VRC_CTA_INIT_COUNT
	.align		4
        /*002c*/ 	.byte	0x02, 0x4a
	.zero		1
	.zero		1


	//----- nvinfo : EIATTR_SYSCALL_OFFSETS
	.align		4
        /*0030*/ 	.byte	0x04, 0x46
        /*0032*/ 	.short	(.L_14 - .L_13)


	//   ....[0]....
.L_13:
        /*0034*/ 	.word	0x00000110


	//----- nvinfo : EIATTR_EXIT_INSTR_OFFSETS
	.align		4
.L_14:
        /*0038*/ 	.byte	0x04, 0x1c
        /*003a*/ 	.short	(.L_16 - .L_15)


	//   ....[0]....
.L_15:
        /*003c*/ 	.word	0x00000120


	//----- nvinfo : EIATTR_CBANK_PARAM_SIZE
	.align		4
.L_16:
        /*0040*/ 	.byte	0x03, 0x19
        /*0042*/ 	.short	0x0004


	//----- nvinfo : EIATTR_PARAM_CBANK
	.align		4
        /*0044*/ 	.byte	0x04, 0x0a
        /*0046*/ 	.short	(.L_18 - .L_17)
	.align		4
.L_17:
        /*0048*/ 	.word	index@(.nv.constant0._Z9helloCUDAf)
        /*004c*/ 	.short	0x0380
        /*004e*/ 	.short	0x0004


	//----- nvinfo : EIATTR_SW_WAR
	.align		4
.L_18:
        /*0050*/ 	.byte	0x04, 0x36
        /*0052*/ 	.short	(.L_20 - .L_19)
.L_19:
        /*0054*/ 	.word	0x00000008
.L_20:


//--------------------- .nv.callgraph             --------------------------
	.section	.nv.callgraph,"",@"SHT_CUDA_CALLGRAPH"
	.align	4
	.sectionentsize	8
	.align		4
        /*0000*/ 	.word	0x00000000
	.align		4
        /*0004*/ 	.word	0xffffffff
	.align		4
        /*0008*/ 	.word	index@(_Z9helloCUDAf)
	.align		4
        /*000c*/ 	.word	index@(vprintf)
	.align		4
        /*0010*/ 	.word	0x00000000
	.align		4
        /*0014*/ 	.word	0xfffffffe
	.align		4
        /*0018*/ 	.word	0x00000000
	.align		4
        /*001c*/ 	.word	0xfffffffd
	.align		4
        /*0020*/ 	.word	0x00000000
	.align		4
        /*0024*/ 	.word	0xfffffffc


//--------------------- .nv.constant4             --------------------------
	.section	.nv.constant4,"a",@progbits
	.align	8
	.align		8
.nv.constant4:
        /*0000*/ 	.dword	vprintf
	.align		8
        /*0008*/ 	.dword	$str


//--------------------- .text._Z9helloCUDAf       --------------------------
	.section	.text._Z9helloCUDAf,"ax",@progbits
	.align	128
        .global         _Z9helloCUDAf
        .type           _Z9helloCUDAf,@function
        .size           _Z9helloCUDAf,(.L_x_2 - _Z9helloCUDAf)
        .other          _Z9helloCUDAf,@"STO_CUDA_ENTRY STV_DEFAULT"
_Z9helloCUDAf:
.text._Z9helloCUDAf:
[----:B------:R-:W0:Y:S01]  /*0000*/  LDC R1, c[0x0][0x37c] ;  /* 0x0000df00ff017b82 */ /* 0x000e220000000800 */
[----:B------:R-:W1:Y:S01]  /*0010*/  LDCU UR4, c[0x0][0x380] ;  /* 0x00007000ff0477ac */ /* 0x000e620008000800 */
[----:B------:R-:W2:Y:S01]  /*0020*/  S2R R10, SR_TID.X ;  /* 0x00000000000a7919 */ /* 0x000ea20000002100 */
[----:B0-----:R-:W-:Y:S01]  /*0030*/  VIADD R1, R1, 0xfffffff0 ;  /* 0xfffffff001017836 */ /* 0x001fe20000000000 */
[----:B------:R-:W-:Y:S01]  /*0040*/  MOV R0, 0x0 ;  /* 0x0000000000007802 */ /* 0x000fe20000000f00 */
[----:B------:R-:W0:Y:S03]  /*0050*/  LDCU.64 UR6, c[0x4][0x8] ;  /* 0x01000100ff0677ac */ /* 0x000e260008000a00 */
[----:B------:R3:W4:Y:S01]  /*0060*/  LDC.64 R8, c[0x4][R0] ;  /* 0x0100000000087b82 */ /* 0x0007220000000a00 */
[----:B------:R-:W5:Y:S01]  /*0070*/  LDCU UR5, c[0x0][0x2fc] ;  /* 0x00005f80ff0577ac */ /* 0x000f620008000800 */
[----:B-1----:R-:W1:Y:S01]  /*0080*/  F2F.F64.F32 R2, UR4 ;  /* 0x0000000400027d10 */ /* 0x002e620008201800 */
[----:B------:R-:W3:Y:S01]  /*0090*/  LDCU UR4, c[0x0][0x2f8] ;  /* 0x00005f00ff0477ac */ /* 0x000ee20008000800 */
[----:B0-----:R-:W-:Y:S01]  /*00a0*/  IMAD.U32 R4, RZ, RZ, UR6 ;  /* 0x00000006ff047e24 */ /* 0x001fe2000f8e00ff */
[----:B------:R-:W-:Y:S01]  /*00b0*/  MOV R5, UR7 ;  /* 0x0000000700057c02 */ /* 0x000fe20008000f00 */
[----:B--2---:R0:W-:Y:S04]  /*00c0*/  STL [R1], R10 ;  /* 0x0000000a01007387 */ /* 0x0041e80000100800 */
[----:B-1----:R0:W-:Y:S01]  /*00d0*/  STL.64 [R1+0x8], R2 ;  /* 0x0000080201007387 */ /* 0x0021e20000100a00 */
[----:B---3--:R-:W-:-:S05]  /*00e0*/  IADD3 R6, P0, PT, R1, UR4, RZ ;  /* 0x0000000401067c10 */ /* 0x008fca000ff1e0ff */
[----:B-----5:R-:W-:-:S08]  /*00f0*/  IMAD.X R7, RZ, RZ, UR5, P0 ;  /* 0x00000005ff077e24 */ /* 0x020fd000080e06ff */
[----:B------:R-:W-:-:S07]  /*0100*/  LEPC R20, `(.L_x_0) ;  /* 0x000000001014794e */ /* 0x000fce0000000000 */
[----:B0---4-:R-:W-:Y:S05]  /*0110*/  CALL.ABS.NOINC R8 ;  /* 0x0000000008007343 */ /* 0x011fea0003c00000 */
.L_x_0:
[----:B------:R-:W-:Y:S05]  /*0120*/  EXIT ;  /* 0x000000000000794d */ /* 0x000fea0003800000 */
.L_x_1:
[----:B------:R-:W-:-:S00]  /*0130*/  BRA `(.L_x_1) ;  /* 0xfffffffc00fc7947 */ /* 0x000fc0000383ffff */
[----:B------:R-:W-:-:S00]  /*0140*/  NOP ;  /* 0x0000000000007918 */ /* 0x000fc00000000000 */
        /* <DEDUP_REMOVED lines=11> */
.L_x_2:


//--------------------- .nv.global.init           --------------------------
	.section	.nv.global.init,"aw",@progbits
.nv.global.init:
	.type		$str,@object
	.size		$str,(.L_0 - $str)
$str:
        /*0000*/ 	.byte	0x48, 0x65, 0x6c, 0x6c, 0x6f, 0x20, 0x74, 0x68, 0x72, 0x65, 0x61, 0x64, 0x20, 0x25, 0x64, 0x2c
        /*0010*/ 	.byte	0x20, 0x66, 0x3d, 0x25, 0x66, 0x0a, 0x00
.L_0:


//--------------------- .nv.shared.reserved.0     --------------------------
	.section	.nv.shared.reserved.0,"aw",@nobits
	.weak		__nv_reservedSMEM_offset_0_alias
	.size		__nv_reservedSMEM_offset_0_alias, 0, 64
	.other		__nv_reservedSMEM_offset_0_alias,@"STO_CUDA_RESERVED_SHARED STV_DEFAULT"
__nv_reservedSMEM_offset_0_alias:
	.zero		0
	.zero		64


//--------------------- .nv.constant0._Z9helloCUDAf --------------------------
	.section	.nv.constant0._Z9helloCUDAf,"a",@progbits
	.sectionflags	@""
	.align	4
.nv.constant0._Z9helloCUDAf:
	.zero		900


//--------------------- SYMBOLS --------------------------

	.type		.nv.reservedSmem.offset0,@object
	.size		.nv.reservedSmem.offset0,0x4
	.type		vprintf,@function
